	.headerflags	@"EF_CUDA_TEXMODE_UNIFIED EF_CUDA_64BIT_ADDRESS EF_CUDA_ACCELERATORS EF_CUDA_SM90 EF_CUDA_VIRTUAL_SM(EF_CUDA_SM90)"
	.elftype	@"ET_EXEC"


//--------------------- .nv.info                  --------------------------
	.section	.nv.info,"",@"SHT_CUDA_INFO"
	.align	4


	//----- nvinfo : EIATTR_REGCOUNT
	.align		4
        /*0000*/ 	.byte	0x04, 0x2f
        /*0002*/ 	.short	(.L_1 - .L_0)
	.align		4
.L_0:
        /*0004*/ 	.word	index@(triton_poi_fused_convolution_relu_10)
        /*0008*/ 	.word	0x0000000c


	//----- nvinfo : EIATTR_MIN_STACK_SIZE
	.align		4
.L_1:
        /*000c*/ 	.byte	0x04, 0x12
        /*000e*/ 	.short	(.L_3 - .L_2)
	.align		4
.L_2:
        /*0010*/ 	.word	index@(triton_poi_fused_convolution_relu_10)
        /*0014*/ 	.word	0x00000000


	//----- nvinfo : EIATTR_FRAME_SIZE
	.align		4
.L_3:
        /*0018*/ 	.byte	0x04, 0x11
        /*001a*/ 	.short	(.L_5 - .L_4)
	.align		4
.L_4:
        /*001c*/ 	.word	index@(triton_poi_fused_convolution_relu_10)
        /*0020*/ 	.word	0x00000000


	//----- nvinfo : EIATTR_MIN_STACK_SIZE
	.align		4
.L_5:
        /*0024*/ 	.byte	0x04, 0x12
        /*0026*/ 	.short	(.L_7 - .L_6)
	.align		4
.L_6:
        /*0028*/ 	.word	index@(triton_poi_fused_convolution_relu_10)
        /*002c*/ 	.word	0x00000000
.L_7:


//--------------------- .nv.info.triton_poi_fused_convolution_relu_10 --------------------------
	.section	.nv.info.triton_poi_fused_convolution_relu_10,"",@"SHT_CUDA_INFO"
	.sectionflags	@""
	.align	4


	//----- nvinfo : EIATTR_CUDA_API_VERSION
	.align		4
        /*0000*/ 	.byte	0x04, 0x37
        /*0002*/ 	.short	(.L_9 - .L_8)
.L_8:
        /*0004*/ 	.word	0x0000007c


	//----- nvinfo : EIATTR_KPARAM_INFO
	.align		4
.L_9:
        /*0008*/ 	.byte	0x04, 0x17
        /*000a*/ 	.short	(.L_11 - .L_10)
.L_10:
        /*000c*/ 	.word	0x00000000
        /*0010*/ 	.short	0x0002
        /*0012*/ 	.short	0x0010
        /*0014*/ 	.byte	0x00, 0xf0, 0x11, 0x00


	//----- nvinfo : EIATTR_KPARAM_INFO
	.align		4
.L_11:
        /*0018*/ 	.byte	0x04, 0x17
        /*001a*/ 	.short	(.L_13 - .L_12)
.L_12:
        /*001c*/ 	.word	0x00000000
        /*0020*/ 	.short	0x0001
        /*0022*/ 	.short	0x0008
        /*0024*/ 	.byte	0x00, 0xf4, 0x21, 0x00


	//----- nvinfo : EIATTR_KPARAM_INFO
	.align		4
.L_13:
        /*0028*/ 	.byte	0x04, 0x17
        /*002a*/ 	.short	(.L_15 - .L_14)
.L_14:
        /*002c*/ 	.word	0x00000000
        /*0030*/ 	.short	0x0000
        /*0032*/ 	.short	0x0000
        /*0034*/ 	.byte	0x00, 0xf4, 0x21, 0x00


	//----- nvinfo : EIATTR_SPARSE_MMA_MASK
	.align		4
.L_15:
        /*0038*/ 	.byte	0x03, 0x50
        /*003a*/ 	.short	0x0000


	//----- nvinfo : EIATTR_MAXREG_COUNT
	.align		4
        /*003c*/ 	.byte	0x03, 0x1b
        /*003e*/ 	.short	0x00ff


	//----- nvinfo : EIATTR_EXIT_INSTR_OFFSETS
	.align		4
        /*0040*/ 	.byte	0x04, 0x1c
        /*0042*/ 	.short	(.L_17 - .L_16)


	//   ....[0]....
.L_16:
        /*0044*/ 	.word	0x00000190


	//   ....[1]....
        /*0048*/ 	.word	0x000001b0


	//----- nvinfo : EIATTR_REQNTID
	.align		4
.L_17:
        /*004c*/ 	.byte	0x04, 0x10
        /*004e*/ 	.short	(.L_19 - .L_18)
.L_18:
        /*0050*/ 	.word	0x00000080
        /*0054*/ 	.word	0x00000001
        /*0058*/ 	.word	0x00000001


	//----- nvinfo : EIATTR_CBANK_PARAM_SIZE
	.align		4
.L_19:
        /*005c*/ 	.byte	0x03, 0x19
        /*005e*/ 	.short	0x0014


	//----- nvinfo : EIATTR_PARAM_CBANK
	.align		4
        /*0060*/ 	.byte	0x04, 0x0a
        /*0062*/ 	.short	(.L_21 - .L_20)
	.align		4
.L_20:
        /*0064*/ 	.word	index@(.nv.constant0.triton_poi_fused_convolution_relu_10)
        /*0068*/ 	.short	0x0210
        /*006a*/ 	.short	0x0014


	//----- nvinfo : EIATTR_SW_WAR
	.align		4
.L_21:
        /*006c*/ 	.byte	0x04, 0x36
        /*006e*/ 	.short	(.L_23 - .L_22)
.L_22:
        /*0070*/ 	.word	0x00000008
.L_23:


//--------------------- .nv.callgraph             --------------------------
	.section	.nv.callgraph,"",@"SHT_CUDA_CALLGRAPH"
	.align	4
	.sectionentsize	8
	.align		4
        /*0000*/ 	.word	0x00000000
	.align		4
        /*0004*/ 	.word	0xffffffff
	.align		4
        /*0008*/ 	.word	0x00000000
	.align		4
        /*000c*/ 	.word	0xfffffffe
	.align		4
        /*0010*/ 	.word	0x00000000
	.align		4
        /*0014*/ 	.word	0xfffffffd
	.align		4
        /*0018*/ 	.word	0x00000000
	.align		4
        /*001c*/ 	.word	0xfffffffc


//--------------------- .text.triton_poi_fused_convolution_relu_10 --------------------------
	.section	.text.triton_poi_fused_convolution_relu_10,"ax",@progbits
	.align	128
        .global         triton_poi_fused_convolution_relu_10
        .type           triton_poi_fused_convolution_relu_10,@function
        .size           triton_poi_fused_convolution_relu_10,(.L_x_1 - triton_poi_fused_convolution_relu_10)
        .other          triton_poi_fused_convolution_relu_10,@"STO_CUDA_ENTRY STV_DEFAULT"
triton_poi_fused_convolution_relu_10:
.text.triton_poi_fused_convolution_relu_10:
[----:B------:R-:W0:Y:S02]  /*0000*/  LDC R1, c[0x0][0x28] ;  /* 0x00000a00ff017b82 */ /* 0x000e240000000800 */
[----:B------:R-:W1:Y:S01]  /*0010*/  S2R R0, SR_TID.X ;  /* 0x0000000000007919 */ /* 0x000e620000002100 */
[----:B------:R-:W2:Y:S01]  /*0020*/  LDC.64 R2, c[0x0][0x210] ;  /* 0x00008400ff027b82 */ /* 0x000ea20000000a00 */
[----:B------:R-:W-:Y:S01]  /*0030*/  ULDC.64 UR4, c[0x0][0x208] ;  /* 0x0000820000047ab9 */ /* 0x000fe20000000a00 */
[----:B------:R-:W3:Y:S01]  /*0040*/  S2R R7, SR_CTAID.X ;  /* 0x0000000000077919 */ /* 0x000ee20000002500 */
[----:B-1----:R-:W-:Y:S02]  /*0050*/  LOP3.LUT R0, R0, 0x7f, RZ, 0xc0, !PT ;  /* 0x0000007f00007812 */ /* 0x002fe400078ec0ff */
[----:B---3--:R-:W-:-:S03]  /*0060*/  SHF.R.S32.HI R4, RZ, 0x18, R7 ;  /* 0x00000018ff047819 */ /* 0x008fc60000011407 */
[----:B------:R-:W-:Y:S01]  /*0070*/  IMAD R7, R7, 0x80, R0 ;  /* 0x0000008007077824 */ /* 0x000fe200078e0200 */
[----:B------:R-:W-:-:S03]  /*0080*/  SGXT R0, R4, 0x1 ;  /* 0x000000010400781a */ /* 0x000fc60000000200 */
[C---:B--2---:R-:W-:Y:S01]  /*0090*/  IMAD.WIDE R2, R7.reuse, 0x4, R2 ;  /* 0x0000000407027825 */ /* 0x044fe200078e0202 */
[----:B------:R-:W1:Y:S01]  /*00a0*/  LDC.64 R4, c[0x0][0x218] ;  /* 0x00008600ff047b82 */ /* 0x000e620000000a00 */
[----:B------:R-:W-:Y:S02]  /*00b0*/  ISETP.GE.AND P1, PT, R7, 0x400, PT ;  /* 0x000004000700780c */ /* 0x000fe40003f26270 */
[----:B------:R-:W-:Y:S01]  /*00c0*/  LEA.HI R0, R0, R7, RZ, 0x4 ;  /* 0x0000000700007211 */ /* 0x000fe200078f20ff */
[----:B------:R-:W-:-:S03]  /*00d0*/  IMAD.MOV.U32 R7, RZ, RZ, RZ ;  /* 0x000000ffff077224 */ /* 0x000fc600078e00ff */
[----:B------:R-:W-:-:S04]  /*00e0*/  SHF.R.S32.HI R0, RZ, 0x4, R0 ;  /* 0x00000004ff007819 */ /* 0x000fc80000011400 */
[----:B------:R-:W-:-:S04]  /*00f0*/  LEA.HI R6, R0, R0, RZ, 0x4 ;  /* 0x0000000000067211 */ /* 0x000fc800078f20ff */
[----:B------:R-:W-:-:S05]  /*0100*/  LOP3.LUT R9, R6, 0xfffffff0, RZ, 0xc0, !PT ;  /* 0xfffffff006097812 */ /* 0x000fca00078ec0ff */
[----:B------:R-:W-:Y:S02]  /*0110*/  IMAD.IADD R9, R0, 0x1, -R9 ;  /* 0x0000000100097824 */ /* 0x000fe400078e0a09 */
[----:B------:R-:W-:Y:S02]  /*0120*/  IMAD.MOV.U32 R0, RZ, RZ, RZ ;  /* 0x000000ffff007224 */ /* 0x000fe400078e00ff */
[----:B-1----:R-:W-:-:S04]  /*0130*/  IMAD.WIDE R4, R9, 0x4, R4 ;  /* 0x0000000409047825 */ /* 0x002fc800078e0204 */
[----:B------:R-:W2:Y:S04]  /*0140*/  @!P1 LDG.E R0, desc[UR4][R2.64] ;  /* 0x0000000402009981 */ /* 0x000ea8000c1e1900 */
[----:B------:R-:W2:Y:S02]  /*0150*/  @!P1 LDG.E.EL R7, desc[UR4][R4.64] ;  /* 0x0000000404079981 */ /* 0x000ea4000c2e1900 */
[----:B--2---:R-:W-:Y:S01]  /*0160*/  FADD R6, R7, R0 ;  /* 0x0000000007067221 */ /* 0x004fe20000000000 */
[----:B------:R-:W-:-:S04]  /*0170*/  FSETP.GEU.AND P0, PT, R0, -R7, PT ;  /* 0x800000070000720b */ /* 0x000fc80003f0e000 */
[----:B------:R-:W-:Y:S01]  /*0180*/  FSEL R7, R6, RZ, P0 ;  /* 0x000000ff06077208 */ /* 0x000fe20000000000 */
[----:B------:R-:W-:Y:S08]  /*0190*/  @P1 EXIT ;  /* 0x000000000000194d */ /* 0x000ff00003800000 */
[----:B------:R-:W-:Y:S01]  /*01a0*/  STG.E desc[UR4][R2.64], R7 ;  /* 0x0000000702007986 */ /* 0x000fe2000c101904 */
[----:B------:R-:W-:Y:S05]  /*01b0*/  EXIT ;  /* 0x000000000000794d */ /* 0x000fea0003800000 */
.L_x_0:
[----:B------:R-:W-:-:S00]  /*01c0*/  BRA `(.L_x_0) ;  /* 0xfffffffc00fc7947 */ /* 0x000fc0000383ffff */
[----:B------:R-:W-:-:S00]  /*01d0*/  NOP ;  /* 0x0000000000007918 */ /* 0x000fc00000000000 */
        /* <DEDUP_REMOVED lines=10> */
.L_x_1:


//--------------------- .nv.constant0.triton_poi_fused_convolution_relu_10 --------------------------
	.section	.nv.constant0.triton_poi_fused_convolution_relu_10,"a",@progbits
	.sectionflags	@""
	.align	4
.nv.constant0.triton_poi_fused_convolution_relu_10:
	.zero		548
